//
// Generated by NVIDIA NVVM Compiler
//
// Compiler Build ID: CL-36424714
// Cuda compilation tools, release 13.0, V13.0.88
// Based on NVVM 20.0.0
//

.version 9.0
.target sm_100
.address_size 64

.extern .shared .align 16 .b8 _ZN7caracal13shared_memoryE[];

.entry _ZN7caracal23ConvertDotsToBitsKernelEPjmPfmmm(
	.param .u64 .ptr .align 1 _ZN7caracal23ConvertDotsToBitsKernelEPjmPfmmm_param_0,
	.param .u64 _ZN7caracal23ConvertDotsToBitsKernelEPjmPfmmm_param_1,
	.param .u64 .ptr .align 1 _ZN7caracal23ConvertDotsToBitsKernelEPjmPfmmm_param_2,
	.param .u64 _ZN7caracal23ConvertDotsToBitsKernelEPjmPfmmm_param_3,
	.param .u64 _ZN7caracal23ConvertDotsToBitsKernelEPjmPfmmm_param_4,
	.param .u64 _ZN7caracal23ConvertDotsToBitsKernelEPjmPfmmm_param_5
)
{
	.reg .pred 	%p<7>;
	.reg .b32 	%r<13>;
	.reg .b32 	%f<2>;
	.reg .b64 	%rd<21>;

	ld.param.u64 	%rd3, [_ZN7caracal23ConvertDotsToBitsKernelEPjmPfmmm_param_0];
	ld.param.u64 	%rd4, [_ZN7caracal23ConvertDotsToBitsKernelEPjmPfmmm_param_1];
	ld.param.u64 	%rd5, [_ZN7caracal23ConvertDotsToBitsKernelEPjmPfmmm_param_2];
	ld.param.u64 	%rd7, [_ZN7caracal23ConvertDotsToBitsKernelEPjmPfmmm_param_3];
	ld.param.u64 	%rd9, [_ZN7caracal23ConvertDotsToBitsKernelEPjmPfmmm_param_4];
	ld.param.u64 	%rd6, [_ZN7caracal23ConvertDotsToBitsKernelEPjmPfmmm_param_5];
	mov.u32 	%r1, %tid.x;
	mov.u32 	%r3, %ctaid.x;
	mov.u32 	%r4, %ntid.x;
	mad.lo.s32 	%r5, %r3, %r4, %r1;
	cvt.u64.u32 	%rd1, %r5;
	mov.u32 	%r6, %tid.y;
	mov.u32 	%r7, %ctaid.y;
	mov.u32 	%r8, %ntid.y;
	mad.lo.s32 	%r9, %r7, %r8, %r6;
	cvt.u64.u32 	%rd2, %r9;
	setp.le.u64 	%p1, %rd9, %rd1;
	setp.le.u64 	%p2, %rd7, %rd2;
	or.pred  	%p3, %p1, %p2;
	@%p3 bra 	$L__BB0_3;
	cvta.to.global.u64 	%rd10, %rd5;
	shr.u64 	%rd11, %rd6, 2;
	mad.lo.s64 	%rd12, %rd11, %rd2, %rd1;
	// begin inline asm
	activemask.b32 %r11;
	// end inline asm
	shl.b64 	%rd13, %rd12, 2;
	add.s64 	%rd14, %rd10, %rd13;
	ld.global.f32 	%f1, [%rd14];
	setp.ge.f32 	%p4, %f1, 0f00000000;
	vote.sync.ballot.b32 	%r2, %p4, %r11;
	and.b32  	%r12, %r1, 31;
	setp.ne.s32 	%p6, %r12, 0;
	@%p6 bra 	$L__BB0_3;
	shr.u64 	%rd15, %rd1, 5;
	shr.u64 	%rd16, %rd4, 2;
	mad.lo.s64 	%rd17, %rd16, %rd2, %rd15;
	cvta.to.global.u64 	%rd18, %rd3;
	shl.b64 	%rd19, %rd17, 2;
	add.s64 	%rd20, %rd18, %rd19;
	st.global.u32 	[%rd20], %r2;
$L__BB0_3:
	ret;

}
.entry _ZN7caracal26ComputeHashDistancesKernelEPtmPmmmS1_mmm(
	.param .u64 .ptr .align 1 _ZN7caracal26ComputeHashDistancesKernelEPtmPmmmS1_mmm_param_0,
	.param .u64 _ZN7caracal26ComputeHashDistancesKernelEPtmPmmmS1_mmm_param_1,
	.param .u64 .ptr .align 1 _ZN7caracal26ComputeHashDistancesKernelEPtmPmmmS1_mmm_param_2,
	.param .u64 _ZN7caracal26ComputeHashDistancesKernelEPtmPmmmS1_mmm_param_3,
	.param .u64 _ZN7caracal26ComputeHashDistancesKernelEPtmPmmmS1_mmm_param_4,
	.param .u64 .ptr .align 1 _ZN7caracal26ComputeHashDistancesKernelEPtmPmmmS1_mmm_param_5,
	.param .u64 _ZN7caracal26ComputeHashDistancesKernelEPtmPmmmS1_mmm_param_6,
	.param .u64 _ZN7caracal26ComputeHashDistancesKernelEPtmPmmmS1_mmm_param_7,
	.param .u64 _ZN7caracal26ComputeHashDistancesKernelEPtmPmmmS1_mmm_param_8
)
{
	.reg .pred 	%p<17>;
	.reg .b32 	%r<58>;
	.reg .b64 	%rd<50>;

	ld.param.u64 	%rd21, [_ZN7caracal26ComputeHashDistancesKernelEPtmPmmmS1_mmm_param_0];
	ld.param.u64 	%rd22, [_ZN7caracal26ComputeHashDistancesKernelEPtmPmmmS1_mmm_param_1];
	ld.param.u64 	%rd23, [_ZN7caracal26ComputeHashDistancesKernelEPtmPmmmS1_mmm_param_2];
	ld.param.u64 	%rd28, [_ZN7caracal26ComputeHashDistancesKernelEPtmPmmmS1_mmm_param_3];
	ld.param.u64 	%rd24, [_ZN7caracal26ComputeHashDistancesKernelEPtmPmmmS1_mmm_param_4];
	ld.param.u64 	%rd25, [_ZN7caracal26ComputeHashDistancesKernelEPtmPmmmS1_mmm_param_5];
	ld.param.u64 	%rd29, [_ZN7caracal26ComputeHashDistancesKernelEPtmPmmmS1_mmm_param_6];
	ld.param.u64 	%rd26, [_ZN7caracal26ComputeHashDistancesKernelEPtmPmmmS1_mmm_param_7];
	ld.param.u64 	%rd27, [_ZN7caracal26ComputeHashDistancesKernelEPtmPmmmS1_mmm_param_8];
	mov.u32 	%r1, %ntid.y;
	mov.u32 	%r2, %tid.y;
	mov.u32 	%r15, %ctaid.y;
	mad.lo.s32 	%r16, %r15, %r1, %r2;
	cvt.u64.u32 	%rd1, %r16;
	mov.u32 	%r3, %tid.z;
	mov.u32 	%r17, %ctaid.z;
	mov.u32 	%r18, %ntid.z;
	mad.lo.s32 	%r19, %r17, %r18, %r3;
	cvt.u64.u32 	%rd2, %r19;
	setp.le.u64 	%p1, %rd28, %rd1;
	setp.le.u64 	%p2, %rd29, %rd2;
	or.pred  	%p3, %p1, %p2;
	@%p3 bra 	$L__BB1_18;
	cvt.u32.u64 	%r4, %rd27;
	mul.lo.s32 	%r21, %r2, %r4;
	shl.b32 	%r22, %r21, 3;
	mov.u32 	%r23, _ZN7caracal13shared_memoryE;
	add.s32 	%r5, %r23, %r22;
	setp.ne.s32 	%p4, %r3, 0;
	@%p4 bra 	$L__BB1_5;
	shr.u64 	%rd3, %rd24, 3;
	mov.u32 	%r24, %tid.x;
	cvt.u64.u32 	%rd47, %r24;
	setp.le.u64 	%p5, %rd27, %rd47;
	@%p5 bra 	$L__BB1_5;
	mov.u32 	%r25, %ntid.x;
	cvt.u64.u32 	%rd5, %r25;
	cvta.to.global.u64 	%rd6, %rd23;
	mul.lo.s64 	%rd7, %rd3, %rd1;
$L__BB1_4:
	add.s64 	%rd31, %rd47, %rd7;
	shl.b64 	%rd32, %rd31, 3;
	add.s64 	%rd33, %rd6, %rd32;
	ld.global.u64 	%rd34, [%rd33];
	cvt.u32.u64 	%r26, %rd47;
	shl.b32 	%r27, %r26, 3;
	add.s32 	%r28, %r5, %r27;
	st.shared.u64 	[%r28], %rd34;
	add.s64 	%rd47, %rd47, %rd5;
	setp.lt.u64 	%p6, %rd47, %rd27;
	@%p6 bra 	$L__BB1_4;
$L__BB1_5:
	add.s32 	%r29, %r1, %r3;
	mul.lo.s32 	%r30, %r29, %r4;
	shl.b32 	%r31, %r30, 3;
	add.s32 	%r6, %r23, %r31;
	setp.ne.s32 	%p7, %r2, 0;
	@%p7 bra 	$L__BB1_9;
	shr.u64 	%rd10, %rd26, 3;
	mov.u32 	%r33, %tid.x;
	cvt.u64.u32 	%rd48, %r33;
	setp.le.u64 	%p8, %rd27, %rd48;
	@%p8 bra 	$L__BB1_9;
	mov.u32 	%r34, %ntid.x;
	cvt.u64.u32 	%rd12, %r34;
	cvta.to.global.u64 	%rd13, %rd25;
	mul.lo.s64 	%rd14, %rd10, %rd2;
$L__BB1_8:
	add.s64 	%rd35, %rd48, %rd14;
	shl.b64 	%rd36, %rd35, 3;
	add.s64 	%rd37, %rd13, %rd36;
	ld.global.u64 	%rd38, [%rd37];
	cvt.u32.u64 	%r35, %rd48;
	shl.b32 	%r36, %r35, 3;
	add.s32 	%r37, %r6, %r36;
	st.shared.u64 	[%r37], %rd38;
	add.s64 	%rd48, %rd48, %rd12;
	setp.lt.u64 	%p9, %rd48, %rd27;
	@%p9 bra 	$L__BB1_8;
$L__BB1_9:
	bar.sync 	0;
	mov.u32 	%r39, %tid.x;
	cvt.u64.u32 	%rd17, %r39;
	setp.le.u64 	%p10, %rd27, %rd17;
	mov.b32 	%r55, 0;
	@%p10 bra 	$L__BB1_12;
	mov.u32 	%r41, %ntid.x;
	cvt.u64.u32 	%rd18, %r41;
	mov.b32 	%r55, 0;
	mov.u64 	%rd49, %rd17;
$L__BB1_11:
	cvt.u32.u64 	%r42, %rd49;
	shl.b32 	%r43, %r42, 3;
	add.s32 	%r44, %r5, %r43;
	ld.shared.u64 	%rd39, [%r44];
	add.s32 	%r45, %r6, %r43;
	ld.shared.u64 	%rd40, [%r45];
	xor.b64  	%rd41, %rd40, %rd39;
	popc.b64 	%r46, %rd41;
	add.s32 	%r55, %r55, %r46;
	add.s64 	%rd49, %rd49, %rd18;
	setp.lt.u64 	%p11, %rd49, %rd27;
	@%p11 bra 	$L__BB1_11;
$L__BB1_12:
	mov.u32 	%r10, %ntid.x;
	setp.lt.u32 	%p12, %r10, 4;
	@%p12 bra 	$L__BB1_14;
	shl.b32 	%r47, %r10, 8;
	sub.s32 	%r48, 8223, %r47;
	shfl.sync.down.b32	%r49|%p14, %r55, 2, %r48, -1;
	add.s32 	%r55, %r49, %r55;
	bra.uni 	$L__BB1_15;
$L__BB1_14:
	setp.lt.u32 	%p13, %r10, 2;
	@%p13 bra 	$L__BB1_16;
$L__BB1_15:
	shl.b32 	%r50, %r10, 8;
	sub.s32 	%r51, 8223, %r50;
	shfl.sync.down.b32	%r52|%p15, %r55, 1, %r51, -1;
	add.s32 	%r55, %r52, %r55;
$L__BB1_16:
	cvt.u32.u64 	%r53, %rd17;
	setp.ne.s32 	%p16, %r53, 0;
	@%p16 bra 	$L__BB1_18;
	shr.u64 	%rd42, %rd22, 1;
	mad.lo.s64 	%rd43, %rd42, %rd1, %rd2;
	cvta.to.global.u64 	%rd44, %rd21;
	shl.b64 	%rd45, %rd43, 1;
	add.s64 	%rd46, %rd44, %rd45;
	st.global.u16 	[%rd46], %r55;
$L__BB1_18:
	ret;

}


// ===== COMPILED SASS (sm_100) =====

	.target	sm_100

	.elftype	@"ET_EXEC"


//--------------------- .note.nv.tkinfo           --------------------------
	.section	.note.nv.tkinfo,"",@"SHT_NOTE"
	.sectionflags	@"SHF_NOTE_NV_TKINFO"
	.tkinfo
        /*0018*/ 	.word	0x00000002
        /*0030*/ 	.string	""
        /*0030*/ 	.string	"ptxas"
        /*0030*/ 	.string	"Cuda compilation tools, release 13.0, V13.0.88"
        /*0030*/ 	.string	"Build cuda_13.0.r13.0/compiler.36424714_0"
        /*0030*/ 	.string	"-arch sm_100 -m 64 "



//--------------------- .note.nv.cuinfo           --------------------------
	.section	.note.nv.cuinfo,"",@"SHT_NOTE"
	.sectionflags	@"SHF_NOTE_NV_CUINFO"
        /*0018*/ 	.short	0x0002
        /*001a*/ 	.short	0x0064
        /*001c*/ 	.short	0x0082
	.zero		2


//--------------------- .nv.info                  --------------------------
	.section	.nv.info,"",@"SHT_CUDA_INFO"
	.align	4


	//----- nvinfo : EIATTR_REGCOUNT
	.align		4
        /*0000*/ 	.byte	0x04, 0x2f
        /*0002*/ 	.short	(.L_1 - .L_0)
	.align		4
.L_0:
        /*0004*/ 	.word	index@(_ZN7caracal23ConvertDotsToBitsKernelEPjmPfmmm)
        /*0008*/ 	.word	0x0000000e


	//----- nvinfo : EIATTR_FRAME_SIZE
	.align		4
.L_1:
        /*000c*/ 	.byte	0x04, 0x11
        /*000e*/ 	.short	(.L_3 - .L_2)
	.align		4
.L_2:
        /*0010*/ 	.word	index@(_ZN7caracal23ConvertDotsToBitsKernelEPjmPfmmm)
        /*0014*/ 	.word	0x00000000


	//----- nvinfo : EIATTR_REGCOUNT
	.align		4
.L_3:
        /*0018*/ 	.byte	0x04, 0x2f
        /*001a*/ 	.short	(.L_5 - .L_4)
	.align		4
.L_4:
        /*001c*/ 	.word	index@(_ZN7caracal26ComputeHashDistancesKernelEPtmPmmmS1_mmm)
        /*0020*/ 	.word	0x00000014


	//----- nvinfo : EIATTR_FRAME_SIZE
	.align		4
.L_5:
        /*0024*/ 	.byte	0x04, 0x11
        /*0026*/ 	.short	(.L_7 - .L_6)
	.align		4
.L_6:
        /*0028*/ 	.word	index@(_ZN7caracal26ComputeHashDistancesKernelEPtmPmmmS1_mmm)
        /*002c*/ 	.word	0x00000000


	//----- nvinfo : EIATTR_MIN_STACK_SIZE
	.align		4
.L_7:
        /*0030*/ 	.byte	0x04, 0x12
        /*0032*/ 	.short	(.L_9 - .L_8)
	.align		4
.L_8:
        /*0034*/ 	.word	index@(_ZN7caracal26ComputeHashDistancesKernelEPtmPmmmS1_mmm)
        /*0038*/ 	.word	0x00000000


	//----- nvinfo : EIATTR_MIN_STACK_SIZE
	.align		4
.L_9:
        /*003c*/ 	.byte	0x04, 0x12
        /*003e*/ 	.short	(.L_11 - .L_10)
	.align		4
.L_10:
        /*0040*/ 	.word	index@(_ZN7caracal23ConvertDotsToBitsKernelEPjmPfmmm)
        /*0044*/ 	.word	0x00000000
.L_11:


//--------------------- .nv.compat                --------------------------
	.section	.nv.compat,"",@"SHT_CUDA_COMPAT_INFO"
	.align	4
        /*0000*/ 	.byte	0x02, 0x09, 0x00, 0x00, 0x02, 0x02, 0x01, 0x00, 0x02, 0x05, 0x05, 0x00, 0x03, 0x07, 0x01, 0x01
        /*0010*/ 	.byte	0x02, 0x03, 0x00, 0x00, 0x02, 0x06, 0x01, 0x00, 0x04, 0x0b, 0x08, 0x00, 0x09, 0x00, 0x00, 0x00
        /*0020*/ 	.byte	0x00, 0x00, 0x00, 0x00


//--------------------- .nv.info._ZN7caracal26ComputeHashDistancesKernelEPtmPmmmS1_mmm --------------------------
	.section	.nv.info._ZN7caracal26ComputeHashDistancesKernelEPtmPmmmS1_mmm,"",@"SHT_CUDA_INFO"
	.sectionflags	@""
	.align	4


	//----- nvinfo : EIATTR_CUDA_API_VERSION
	.align		4
        /*0000*/ 	.byte	0x04, 0x37
        /*0002*/ 	.short	(.L_13 - .L_12)
.L_12:
        /*0004*/ 	.word	0x00000082


	//----- nvinfo : EIATTR_KPARAM_INFO
	.align		4
.L_13:
        /*0008*/ 	.byte	0x04, 0x17
        /*000a*/ 	.short	(.L_15 - .L_14)
.L_14:
        /*000c*/ 	.word	0x00000000
        /*0010*/ 	.short	0x0008
        /*0012*/ 	.short	0x0040
        /*0014*/ 	.byte	0x00, 0xf0, 0x21, 0x00


	//----- nvinfo : EIATTR_KPARAM_INFO
	.align		4
.L_15:
        /*0018*/ 	.byte	0x04, 0x17
        /*001a*/ 	.short	(.L_17 - .L_16)
.L_16:
        /*001c*/ 	.word	0x00000000
        /*0020*/ 	.short	0x0007
        /*0022*/ 	.short	0x0038
        /*0024*/ 	.byte	0x00, 0xf0, 0x21, 0x00


	//----- nvinfo : EIATTR_KPARAM_INFO
	.align		4
.L_17:
        /*0028*/ 	.byte	0x04, 0x17
        /*002a*/ 	.short	(.L_19 - .L_18)
.L_18:
        /*002c*/ 	.word	0x00000000
        /*0030*/ 	.short	0x0006
        /*0032*/ 	.short	0x0030
        /*0034*/ 	.byte	0x00, 0xf0, 0x21, 0x00


	//----- nvinfo : EIATTR_KPARAM_INFO
	.align		4
.L_19:
        /*0038*/ 	.byte	0x04, 0x17
        /*003a*/ 	.short	(.L_21 - .L_20)
.L_20:
        /*003c*/ 	.word	0x00000000
        /*0040*/ 	.short	0x0005
        /*0042*/ 	.short	0x0028
        /*0044*/ 	.byte	0x00, 0xf5, 0x21, 0x00


	//----- nvinfo : EIATTR_KPARAM_INFO
	.align		4
.L_21:
        /*0048*/ 	.byte	0x04, 0x17
        /*004a*/ 	.short	(.L_23 - .L_22)
.L_22:
        /*004c*/ 	.word	0x00000000
        /*0050*/ 	.short	0x0004
        /*0052*/ 	.short	0x0020
        /*0054*/ 	.byte	0x00, 0xf0, 0x21, 0x00


	//----- nvinfo : EIATTR_KPARAM_INFO
	.align		4
.L_23:
        /*0058*/ 	.byte	0x04, 0x17
        /*005a*/ 	.short	(.L_25 - .L_24)
.L_24:
        /*005c*/ 	.word	0x00000000
        /*0060*/ 	.short	0x0003
        /*0062*/ 	.short	0x0018
        /*0064*/ 	.byte	0x00, 0xf0, 0x21, 0x00


	//----- nvinfo : EIATTR_KPARAM_INFO
	.align		4
.L_25:
        /*0068*/ 	.byte	0x04, 0x17
        /*006a*/ 	.short	(.L_27 - .L_26)
.L_26:
        /*006c*/ 	.word	0x00000000
        /*0070*/ 	.short	0x0002
        /*0072*/ 	.short	0x0010
        /*0074*/ 	.byte	0x00, 0xf5, 0x21, 0x00


	//----- nvinfo : EIATTR_KPARAM_INFO
	.align		4
.L_27:
        /*0078*/ 	.byte	0x04, 0x17
        /*007a*/ 	.short	(.L_29 - .L_28)
.L_28:
        /*007c*/ 	.word	0x00000000
        /*0080*/ 	.short	0x0001
        /*0082*/ 	.short	0x0008
        /*0084*/ 	.byte	0x00, 0xf0, 0x21, 0x00


	//----- nvinfo : EIATTR_KPARAM_INFO
	.align		4
.L_29:
        /*0088*/ 	.byte	0x04, 0x17
        /*008a*/ 	.short	(.L_31 - .L_30)
.L_30:
        /*008c*/ 	.word	0x00000000
        /*0090*/ 	.short	0x0000
        /*0092*/ 	.short	0x0000
        /*0094*/ 	.byte	0x00, 0xf5, 0x21, 0x00


	//----- nvinfo : EIATTR_SPARSE_MMA_MASK
	.align		4
.L_31:
        /*0098*/ 	.byte	0x03, 0x50
        /*009a*/ 	.short	0x0000


	//----- nvinfo : EIATTR_MAXREG_COUNT
	.align		4
        /*009c*/ 	.byte	0x03, 0x1b
        /*009e*/ 	.short	0x00ff


	//----- nvinfo : EIATTR_NUM_BARRIERS
	.align		4
        /*00a0*/ 	.byte	0x02, 0x4c
        /*00a2*/ 	.byte	0x01
	.zero		1


	//----- nvinfo : EIATTR_MERCURY_ISA_VERSION
	.align		4
        /*00a4*/ 	.byte	0x03, 0x5f
        /*00a6*/ 	.short	0x0101


	//----- nvinfo : EIATTR_COOP_GROUP_MASK_REGIDS
	.align		4
        /*00a8*/ 	.byte	0x04, 0x29
        /*00aa*/ 	.short	(.L_33 - .L_32)


	//   ....[0]....
.L_32:
        /*00ac*/ 	.word	0xffffffff


	//   ....[1]....
        /*00b0*/ 	.word	0xffffffff


	//----- nvinfo : EIATTR_COOP_GROUP_INSTR_OFFSETS
	.align		4
.L_33:
        /*00b4*/ 	.byte	0x04, 0x28
        /*00b6*/ 	.short	(.L_35 - .L_34)


	//   ....[0]....
.L_34:
        /*00b8*/ 	.word	0x00000770


	//   ....[1]....
        /*00bc*/ 	.word	0x000007e0


	//----- nvinfo : EIATTR_VRC_CTA_INIT_COUNT
	.align		4
.L_35:
        /*00c0*/ 	.byte	0x02, 0x4a
	.zero		1
	.zero		1


	//----- nvinfo : EIATTR_EXIT_INSTR_OFFSETS
	.align		4
        /*00c4*/ 	.byte	0x04, 0x1c
        /*00c6*/ 	.short	(.L_37 - .L_36)


	//   ....[0]....
.L_36:
        /*00c8*/ 	.word	0x000000f0


	//   ....[1]....
        /*00cc*/ 	.word	0x00000810


	//   ....[2]....
        /*00d0*/ 	.word	0x000008c0


	//----- nvinfo : EIATTR_CRS_STACK_SIZE
	.align		4
.L_37:
        /*00d4*/ 	.byte	0x04, 0x1e
        /*00d6*/ 	.short	(.L_39 - .L_38)
.L_38:
        /*00d8*/ 	.word	0x00000000


	//----- nvinfo : EIATTR_CBANK_PARAM_SIZE
	.align		4
.L_39:
        /*00dc*/ 	.byte	0x03, 0x19
        /*00de*/ 	.short	0x0048


	//----- nvinfo : EIATTR_PARAM_CBANK
	.align		4
        /*00e0*/ 	.byte	0x04, 0x0a
        /*00e2*/ 	.short	(.L_41 - .L_40)
	.align		4
.L_40:
        /*00e4*/ 	.word	index@(.nv.constant0._ZN7caracal26ComputeHashDistancesKernelEPtmPmmmS1_mmm)
        /*00e8*/ 	.short	0x0380
        /*00ea*/ 	.short	0x0048


	//----- nvinfo : EIATTR_SW_WAR
	.align		4
.L_41:
        /*00ec*/ 	.byte	0x04, 0x36
        /*00ee*/ 	.short	(.L_43 - .L_42)
.L_42:
        /*00f0*/ 	.word	0x00000008
.L_43:


//--------------------- .nv.info._ZN7caracal23ConvertDotsToBitsKernelEPjmPfmmm --------------------------
	.section	.nv.info._ZN7caracal23ConvertDotsToBitsKernelEPjmPfmmm,"",@"SHT_CUDA_INFO"
	.sectionflags	@""
	.align	4


	//----- nvinfo : EIATTR_CUDA_API_VERSION
	.align		4
        /*0000*/ 	.byte	0x04, 0x37
        /*0002*/ 	.short	(.L_45 - .L_44)
.L_44:
        /*0004*/ 	.word	0x00000082


	//----- nvinfo : EIATTR_KPARAM_INFO
	.align		4
.L_45:
        /*0008*/ 	.byte	0x04, 0x17
        /*000a*/ 	.short	(.L_47 - .L_46)
.L_46:
        /*000c*/ 	.word	0x00000000
        /*0010*/ 	.short	0x0005
        /*0012*/ 	.short	0x0028
        /*0014*/ 	.byte	0x00, 0xf0, 0x21, 0x00


	//----- nvinfo : EIATTR_KPARAM_INFO
	.align		4
.L_47:
        /*0018*/ 	.byte	0x04, 0x17
        /*001a*/ 	.short	(.L_49 - .L_48)
.L_48:
        /*001c*/ 	.word	0x00000000
        /*0020*/ 	.short	0x0004
        /*0022*/ 	.short	0x0020
        /*0024*/ 	.byte	0x00, 0xf0, 0x21, 0x00


	//----- nvinfo : EIATTR_KPARAM_INFO
	.align		4
.L_49:
        /*0028*/ 	.byte	0x04, 0x17
        /*002a*/ 	.short	(.L_51 - .L_50)
.L_50:
        /*002c*/ 	.word	0x00000000
        /*0030*/ 	.short	0x0003
        /*0032*/ 	.short	0x0018
        /*0034*/ 	.byte	0x00, 0xf0, 0x21, 0x00


	//----- nvinfo : EIATTR_KPARAM_INFO
	.align		4
.L_51:
        /*0038*/ 	.byte	0x04, 0x17
        /*003a*/ 	.short	(.L_53 - .L_52)
.L_52:
        /*003c*/ 	.word	0x00000000
        /*0040*/ 	.short	0x0002
        /*0042*/ 	.short	0x0010
        /*0044*/ 	.byte	0x00, 0xf5, 0x21, 0x00


	//----- nvinfo : EIATTR_KPARAM_INFO
	.align		4
.L_53:
        /*0048*/ 	.byte	0x04, 0x17
        /*004a*/ 	.short	(.L_55 - .L_54)
.L_54:
        /*004c*/ 	.word	0x00000000
        /*0050*/ 	.short	0x0001
        /*0052*/ 	.short	0x0008
        /*0054*/ 	.byte	0x00, 0xf0, 0x21, 0x00


	//----- nvinfo : EIATTR_KPARAM_INFO
	.align		4
.L_55:
        /*0058*/ 	.byte	0x04, 0x17
        /*005a*/ 	.short	(.L_57 - .L_56)
.L_56:
        /*005c*/ 	.word	0x00000000
        /*0060*/ 	.short	0x0000
        /*0062*/ 	.short	0x0000
        /*0064*/ 	.byte	0x00, 0xf5, 0x21, 0x00


	//----- nvinfo : EIATTR_SPARSE_MMA_MASK
	.align		4
.L_57:
        /*0068*/ 	.byte	0x03, 0x50
        /*006a*/ 	.short	0x0000


	//----- nvinfo : EIATTR_MAXREG_COUNT
	.align		4
        /*006c*/ 	.byte	0x03, 0x1b
        /*006e*/ 	.short	0x00ff


	//----- nvinfo : EIATTR_MERCURY_ISA_VERSION
	.align		4
        /*0070*/ 	.byte	0x03, 0x5f
        /*0072*/ 	.short	0x0101


	//----- nvinfo : EIATTR_COOP_GROUP_MASK_REGIDS
	.align		4
        /*0074*/ 	.byte	0x04, 0x29
        /*0076*/ 	.short	(.L_59 - .L_58)


	//   ....[0]....
.L_58:
        /*0078*/ 	.word	0x05000000


	//----- nvinfo : EIATTR_COOP_GROUP_INSTR_OFFSETS
	.align		4
.L_59:
        /*007c*/ 	.byte	0x04, 0x28
        /*007e*/ 	.short	(.L_61 - .L_60)


	//   ....[0]....
.L_60:
        /*0080*/ 	.word	0x000001f0


	//----- nvinfo : EIATTR_VRC_CTA_INIT_COUNT
	.align		4
.L_61:
        /*0084*/ 	.byte	0x02, 0x4a
	.zero		1
	.zero		1


	//----- nvinfo : EIATTR_EXIT_INSTR_OFFSETS
	.align		4
        /*0088*/ 	.byte	0x04, 0x1c
        /*008a*/ 	.short	(.L_63 - .L_62)


	//   ....[0]....
.L_62:
        /*008c*/ 	.word	0x000000f0


	//   ....[1]....
        /*0090*/ 	.word	0x00000200


	//   ....[2]....
        /*0094*/ 	.word	0x000002c0


	//----- nvinfo : EIATTR_CBANK_PARAM_SIZE
	.align		4
.L_63:
        /*0098*/ 	.byte	0x03, 0x19
        /*009a*/ 	.short	0x0030


	//----- nvinfo : EIATTR_PARAM_CBANK
	.align		4
        /*009c*/ 	.byte	0x04, 0x0a
        /*009e*/ 	.short	(.L_65 - .L_64)
	.align		4
.L_64:
        /*00a0*/ 	.word	index@(.nv.constant0._ZN7caracal23ConvertDotsToBitsKernelEPjmPfmmm)
        /*00a4*/ 	.short	0x0380
        /*00a6*/ 	.short	0x0030


	//----- nvinfo : EIATTR_SW_WAR
	.align		4
.L_65:
        /*00a8*/ 	.byte	0x04, 0x36
        /*00aa*/ 	.short	(.L_67 - .L_66)
.L_66:
        /*00ac*/ 	.word	0x00000008
.L_67:


//--------------------- .nv.callgraph             --------------------------
	.section	.nv.callgraph,"",@"SHT_CUDA_CALLGRAPH"
	.align	4
	.sectionentsize	8
	.align		4
        /*0000*/ 	.word	0x00000000
	.align		4
        /*0004*/ 	.word	0xffffffff
	.align		4
        /*0008*/ 	.word	0x00000000
	.align		4
        /*000c*/ 	.word	0xfffffffe
	.align		4
        /*0010*/ 	.word	0x00000000
	.align		4
        /*0014*/ 	.word	0xfffffffd
	.align		4
        /*0018*/ 	.word	0x00000000
	.align		4
        /*001c*/ 	.word	0xfffffffc


//--------------------- .text._ZN7caracal26ComputeHashDistancesKernelEPtmPmmmS1_mmm --------------------------
	.section	.text._ZN7caracal26ComputeHashDistancesKernelEPtmPmmmS1_mmm,"ax",@progbits
	.align	128
.text._ZN7caracal26ComputeHashDistancesKernelEPtmPmmmS1_mmm:
        .type           _ZN7caracal26ComputeHashDistancesKernelEPtmPmmmS1_mmm,@function
        .size           _ZN7caracal26ComputeHashDistancesKernelEPtmPmmmS1_mmm,(.L_x_14 - _ZN7caracal26ComputeHashDistancesKernelEPtmPmmmS1_mmm)
        .other          _ZN7caracal26ComputeHashDistancesKernelEPtmPmmmS1_mmm,@"STO_CUDA_ENTRY STV_DEFAULT"
_ZN7caracal26ComputeHashDistancesKernelEPtmPmmmS1_mmm:
[----:B------:R-:W-:Y:S01]  /*0000*/  LDC R1, c[0x0][0x37c] ;  /* 0x0000df00ff017b82 */ /* 0x000fe20000000800 */
[----:B------:R-:W0:Y:S01]  /*0010*/  S2R R4, SR_TID.Z ;  /* 0x0000000000047919 */ /* 0x000e220000002300 */
[----:B------:R-:W1:Y:S06]  /*0020*/  LDCU UR8, c[0x0][0x364] ;  /* 0x00006c80ff0877ac */ /* 0x000e6c0008000800 */
[----:B------:R-:W0:Y:S01]  /*0030*/  S2UR UR4, SR_CTAID.Z ;  /* 0x00000000000479c3 */ /* 0x000e220000002700 */
[----:B------:R-:W1:Y:S01]  /*0040*/  S2R R3, SR_TID.Y ;  /* 0x0000000000037919 */ /* 0x000e620000002200 */
[----:B------:R-:W2:Y:S01]  /*0050*/  LDCU.64 UR6, c[0x0][0x3b0] ;  /* 0x00007600ff0677ac */ /* 0x000ea20008000a00 */
[----:B------:R-:W1:Y:S01]  /*0060*/  S2R R0, SR_CTAID.Y ;  /* 0x0000000000007919 */ /* 0x000e620000002600 */
[----:B------:R-:W3:Y:S04]  /*0070*/  LDCU.64 UR10, c[0x0][0x398] ;  /* 0x00007300ff0a77ac */ /* 0x000ee80008000a00 */
[----:B------:R-:W0:Y:S02]  /*0080*/  LDC R5, c[0x0][0x368] ;  /* 0x0000da00ff057b82 */ /* 0x000e240000000800 */
[----:B0-----:R-:W-:-:S05]  /*0090*/  IMAD R2, R5, UR4, R4 ;  /* 0x0000000405027c24 */ /* 0x001fca000f8e0204 */
[----:B--2---:R-:W-:Y:S01]  /*00a0*/  ISETP.GE.U32.AND P1, PT, R2, UR6, PT ;  /* 0x0000000602007c0c */ /* 0x004fe2000bf26070 */
[----:B-1----:R-:W-:-:S03]  /*00b0*/  IMAD R5, R0, UR8, R3 ;  /* 0x0000000800057c24 */ /* 0x002fc6000f8e0203 */
[----:B------:R-:W-:Y:S02]  /*00c0*/  ISETP.GE.U32.AND.EX P1, PT, RZ, UR7, PT, P1 ;  /* 0x00000007ff007c0c */ /* 0x000fe4000bf26110 */
[----:B---3--:R-:W-:-:S04]  /*00d0*/  ISETP.GE.U32.AND P0, PT, R5, UR10, PT ;  /* 0x0000000a05007c0c */ /* 0x008fc8000bf06070 */
[----:B------:R-:W-:-:S13]  /*00e0*/  ISETP.GE.U32.OR.EX P0, PT, RZ, UR11, P1, P0 ;  /* 0x0000000bff007c0c */ /* 0x000fda0008f06500 */
[----:B------:R-:W-:Y:S05]  /*00f0*/  @P0 EXIT ;  /* 0x000000000000094d */ /* 0x000fea0003800000 */
[----:B------:R-:W0:Y:S01]  /*0100*/  S2UR UR5, SR_CgaCtaId ;  /* 0x00000000000579c3 */ /* 0x000e220000008800 */
[----:B------:R-:W1:Y:S01]  /*0110*/  LDCU UR12, c[0x0][0x3c0] ;  /* 0x00007800ff0c77ac */ /* 0x000e620008000800 */
[----:B------:R-:W-:Y:S01]  /*0120*/  ISETP.NE.AND P0, PT, R4, RZ, PT ;  /* 0x000000ff0400720c */ /* 0x000fe20003f05270 */
[----:B------:R-:W-:Y:S01]  /*0130*/  BSSY.RECONVERGENT B0, `(.L_x_0) ;  /* 0x0000022000007945 */ /* 0x000fe20003800200 */
[----:B------:R-:W-:Y:S01]  /*0140*/  UMOV UR4, 0x400 ;  /* 0x0000040000047882 */ /* 0x000fe20000000000 */
[----:B------:R-:W2:Y:S01]  /*0150*/  LDCU.64 UR10, c[0x0][0x358] ;  /* 0x00006b00ff0a77ac */ /* 0x000ea20008000a00 */
[----:B------:R-:W3:Y:S01]  /*0160*/  LDCU.64 UR14, c[0x0][0x390] ;  /* 0x00007200ff0e77ac */ /* 0x000ee20008000a00 */
[----:B-1----:R-:W-:Y:S01]  /*0170*/  IMAD R0, R3, UR12, RZ ;  /* 0x0000000c03007c24 */ /* 0x002fe2000f8e02ff */
[----:B0-----:R-:W-:-:S06]  /*0180*/  ULEA UR4, UR5, UR4, 0x18 ;  /* 0x0000000405047291 */ /* 0x001fcc000f8ec0ff */
[----:B------:R-:W-:Y:S01]  /*0190*/  LEA R0, R0, UR4, 0x3 ;  /* 0x0000000400007c11 */ /* 0x000fe2000f8e18ff */
[----:B--23--:R-:W-:Y:S06]  /*01a0*/  @P0 BRA `(.L_x_1) ;  /* 0x0000000000680947 */ /* 0x00cfec0003800000 */
[----:B------:R-:W0:Y:S01]  /*01b0*/  S2R R8, SR_TID.X ;  /* 0x0000000000087919 */ /* 0x000e220000002100 */
[----:B------:R-:W1:Y:S01]  /*01c0*/  LDC R17, c[0x0][0x3c4] ;  /* 0x0000f100ff117b82 */ /* 0x000e620000000800 */
[----:B0-----:R-:W-:-:S04]  /*01d0*/  ISETP.GE.U32.AND P0, PT, R8, UR12, PT ;  /* 0x0000000c08007c0c */ /* 0x001fc8000bf06070 */
[----:B-1----:R-:W-:-:S13]  /*01e0*/  ISETP.GE.U32.AND.EX P0, PT, RZ, R17, PT, P0 ;  /* 0x00000011ff00720c */ /* 0x002fda0003f06100 */
[----:B------:R-:W-:Y:S05]  /*01f0*/  @P0 BRA `(.L_x_1) ;  /* 0x0000000000540947 */ /* 0x000fea0003800000 */
[----:B------:R-:W0:Y:S01]  /*0200*/  LDCU.64 UR6, c[0x0][0x3a0] ;  /* 0x00007400ff0677ac */ /* 0x000e220008000a00 */
[----:B------:R-:W1:Y:S01]  /*0210*/  LDC R10, c[0x0][0x360] ;  /* 0x0000d800ff0a7b82 */ /* 0x000e620000000800 */
[----:B------:R-:W-:Y:S02]  /*0220*/  IMAD.MOV.U32 R15, RZ, RZ, R8 ;  /* 0x000000ffff0f7224 */ /* 0x000fe400078e0008 */
[----:B------:R-:W-:Y:S01]  /*0230*/  IMAD.MOV.U32 R14, RZ, RZ, RZ ;  /* 0x000000ffff0e7224 */ /* 0x000fe200078e00ff */
[----:B0-----:R-:W-:Y:S02]  /*0240*/  USHF.R.U32.HI UR9, URZ, 0x3, UR7 ;  /* 0x00000003ff097899 */ /* 0x001fe40008011607 */
[----:B------:R-:W-:-:S04]  /*0250*/  USHF.R.U64 UR5, UR6, 0x3, UR7 ;  /* 0x0000000306057899 */ /* 0x000fc80008001207 */
[C---:B------:R-:W-:Y:S02]  /*0260*/  IMAD R13, R5.reuse, UR9, RZ ;  /* 0x00000009050d7c24 */ /* 0x040fe4000f8e02ff */
[----:B------:R-:W-:-:S04]  /*0270*/  IMAD.WIDE.U32 R6, R5, UR5, RZ ;  /* 0x0000000505067c25 */ /* 0x000fc8000f8e00ff */
[----:B------:R-:W-:-:S07]  /*0280*/  IMAD.IADD R13, R7, 0x1, R13 ;  /* 0x00000001070d7824 */ /* 0x000fce00078e020d */
.L_x_2:
[----:B0-----:R-:W-:-:S05]  /*0290*/  IADD3 R9, P0, PT, R15, R6, RZ ;  /* 0x000000060f097210 */ /* 0x001fca0007f1e0ff */
[----:B------:R-:W-:Y:S01]  /*02a0*/  IMAD.X R12, R14, 0x1, R13, P0 ;  /* 0x000000010e0c7824 */ /* 0x000fe200000e060d */
[----:B------:R-:W-:-:S04]  /*02b0*/  LEA R8, P0, R9, UR14, 0x3 ;  /* 0x0000000e09087c11 */ /* 0x000fc8000f8018ff */
[----:B------:R-:W-:-:S06]  /*02c0*/  LEA.HI.X R9, R9, UR15, R12, 0x3, P0 ;  /* 0x0000000f09097c11 */ /* 0x000fcc00080f1c0c */
[----:B------:R-:W2:Y:S01]  /*02d0*/  LDG.E.64 R8, desc[UR10][R8.64] ;  /* 0x0000000a08087981 */ /* 0x000ea2000c1e1b00 */
[----:B------:R-:W-:Y:S01]  /*02e0*/  IMAD R11, R15, 0x8, R0 ;  /* 0x000000080f0b7824 */ /* 0x000fe200078e0200 */
[----:B-1----:R-:W-:-:S05]  /*02f0*/  IADD3 R15, P0, PT, R10, R15, RZ ;  /* 0x0000000f0a0f7210 */ /* 0x002fca0007f1e0ff */
[----:B------:R-:W-:Y:S01]  /*0300*/  IMAD.X R14, RZ, RZ, R14, P0 ;  /* 0x000000ffff0e7224 */ /* 0x000fe200000e060e */
[----:B------:R-:W-:-:S04]  /*0310*/  ISETP.GE.U32.AND P0, PT, R15, UR12, PT ;  /* 0x0000000c0f007c0c */ /* 0x000fc8000bf06070 */
[----:B------:R-:W-:Y:S01]  /*0320*/  ISETP.GE.U32.AND.EX P0, PT, R14, R17, PT, P0 ;  /* 0x000000110e00720c */ /* 0x000fe20003f06100 */
[----:B--2---:R0:W-:-:S12]  /*0330*/  STS.64 [R11], R8 ;  /* 0x000000080b007388 */ /* 0x0041d80000000a00 */
[----:B------:R-:W-:Y:S05]  /*0340*/  @!P0 BRA `(.L_x_2) ;  /* 0xfffffffc00d08947 */ /* 0x000fea000383ffff */
.L_x_1:
[----:B------:R-:W-:Y:S05]  /*0350*/  BSYNC.RECONVERGENT B0 ;  /* 0x0000000000007941 */ /* 0x000fea0003800200 */
.L_x_0:
[----:B------:R-:W-:Y:S01]  /*0360*/  ISETP.NE.AND P0, PT, R3, RZ, PT ;  /* 0x000000ff0300720c */ /* 0x000fe20003f05270 */
[----:B------:R-:W-:Y:S01]  /*0370*/  VIADD R4, R4, UR8 ;  /* 0x0000000804047c36 */ /* 0x000fe20008000000 */
[----:B------:R-:W1:Y:S01]  /*0380*/  LDCU.64 UR14, c[0x0][0x3a8] ;  /* 0x00007500ff0e77ac */ /* 0x000e620008000a00 */
[----:B------:R-:W-:Y:S02]  /*0390*/  BSSY.RECONVERGENT B0, `(.L_x_3) ;  /* 0x000001d000007945 */ /* 0x000fe40003800200 */
[----:B------:R-:W-:-:S05]  /*03a0*/  IMAD R4, R4, UR12, RZ ;  /* 0x0000000c04047c24 */ /* 0x000fca000f8e02ff */
[----:B------:R-:W-:-:S03]  /*03b0*/  LEA R4, R4, UR4, 0x3 ;  /* 0x0000000404047c11 */ /* 0x000fc6000f8e18ff */
[----:B------:R-:W-:Y:S05]  /*03c0*/  @P0 BRA `(.L_x_4) ;  /* 0x0000000000640947 */ /* 0x000fea0003800000 */
[----:B------:R-:W2:Y:S01]  /*03d0*/  S2R R15, SR_TID.X ;  /* 0x00000000000f7919 */ /* 0x000ea20000002100 */
[----:B------:R-:W3:Y:S01]  /*03e0*/  LDC R17, c[0x0][0x3c4] ;  /* 0x0000f100ff117b82 */ /* 0x000ee20000000800 */
[----:B--2---:R-:W-:-:S04]  /*03f0*/  ISETP.GE.U32.AND P0, PT, R15, UR12, PT ;  /* 0x0000000c0f007c0c */ /* 0x004fc8000bf06070 */
[----:B---3--:R-:W-:-:S13]  /*0400*/  ISETP.GE.U32.AND.EX P0, PT, RZ, R17, PT, P0 ;  /* 0x00000011ff00720c */ /* 0x008fda0003f06100 */
[----:B------:R-:W-:Y:S05]  /*0410*/  @P0 BRA `(.L_x_4) ;  /* 0x0000000000500947 */ /* 0x000fea0003800000 */
[----:B------:R-:W2:Y:S01]  /*0420*/  LDCU.64 UR4, c[0x0][0x3b8] ;  /* 0x00007700ff0477ac */ /* 0x000ea20008000a00 */
[----:B------:R-:W3:Y:S01]  /*0430*/  LDC R10, c[0x0][0x360] ;  /* 0x0000d800ff0a7b82 */ /* 0x000ee20000000800 */
[----:B------:R-:W-:Y:S01]  /*0440*/  IMAD.MOV.U32 R14, RZ, RZ, RZ ;  /* 0x000000ffff0e7224 */ /* 0x000fe200078e00ff */
[----:B--2---:R-:W-:Y:S02]  /*0450*/  USHF.R.U32.HI UR6, URZ, 0x3, UR5 ;  /* 0x00000003ff067899 */ /* 0x004fe40008011605 */
[----:B------:R-:W-:-:S04]  /*0460*/  USHF.R.U64 UR4, UR4, 0x3, UR5 ;  /* 0x0000000304047899 */ /* 0x000fc80008001205 */
[C---:B------:R-:W-:Y:S02]  /*0470*/  IMAD R13, R2.reuse, UR6, RZ ;  /* 0x00000006020d7c24 */ /* 0x040fe4000f8e02ff */
[----:B------:R-:W-:-:S04]  /*0480*/  IMAD.WIDE.U32 R6, R2, UR4, RZ ;  /* 0x0000000402067c25 */ /* 0x000fc8000f8e00ff */
[----:B------:R-:W-:-:S07]  /*0490*/  IMAD.IADD R13, R7, 0x1, R13 ;  /* 0x00000001070d7824 */ /* 0x000fce00078e020d */
.L_x_5:
[----:B0-2---:R-:W-:-:S05]  /*04a0*/  IADD3 R9, P0, PT, R15, R6, RZ ;  /* 0x000000060f097210 */ /* 0x005fca0007f1e0ff */
[----:B------:R-:W-:Y:S01]  /*04b0*/  IMAD.X R12, R14, 0x1, R13, P0 ;  /* 0x000000010e0c7824 */ /* 0x000fe200000e060d */
[----:B-1----:R-:W-:-:S04]  /*04c0*/  LEA R8, P0, R9, UR14, 0x3 ;  /* 0x0000000e09087c11 */ /* 0x002fc8000f8018ff */
[----:B------:R-:W-:-:S06]  /*04d0*/  LEA.HI.X R9, R9, UR15, R12, 0x3, P0 ;  /* 0x0000000f09097c11 */ /* 0x000fcc00080f1c0c */
[----:B------:R-:W2:Y:S01]  /*04e0*/  LDG.E.64 R8, desc[UR10][R8.64] ;  /* 0x0000000a08087981 */ /* 0x000ea2000c1e1b00 */
[----:B------:R-:W-:Y:S01]  /*04f0*/  IMAD R11, R15, 0x8, R4 ;  /* 0x000000080f0b7824 */ /* 0x000fe200078e0204 */
[----:B---3--:R-:W-:-:S05]  /*0500*/  IADD3 R15, P0, PT, R10, R15, RZ ;  /* 0x0000000f0a0f7210 */ /* 0x008fca0007f1e0ff */
[----:B------:R-:W-:Y:S01]  /*0510*/  IMAD.X R14, RZ, RZ, R14, P0 ;  /* 0x000000ffff0e7224 */ /* 0x000fe200000e060e */
[----:B------:R-:W-:-:S04]  /*0520*/  ISETP.GE.U32.AND P0, PT, R15, UR12, PT ;  /* 0x0000000c0f007c0c */ /* 0x000fc8000bf06070 */
[----:B------:R-:W-:Y:S01]  /*0530*/  ISETP.GE.U32.AND.EX P0, PT, R14, R17, PT, P0 ;  /* 0x000000110e00720c */ /* 0x000fe20003f06100 */
[----:B--2---:R2:W-:-:S12]  /*0540*/  STS.64 [R11], R8 ;  /* 0x000000080b007388 */ /* 0x0045d80000000a00 */
[----:B------:R-:W-:Y:S05]  /*0550*/  @!P0 BRA `(.L_x_5) ;  /* 0xfffffffc00d08947 */ /* 0x000fea000383ffff */
.L_x_4:
[----:B-1----:R-:W-:Y:S05]  /*0560*/  BSYNC.RECONVERGENT B0 ;  /* 0x0000000000007941 */ /* 0x002fea0003800200 */
.L_x_3:
[----:B------:R-:W1:Y:S01]  /*0570*/  S2R R15, SR_TID.X ;  /* 0x00000000000f7919 */ /* 0x000e620000002100 */
[----:B------:R-:W3:Y:S01]  /*0580*/  LDCU UR4, c[0x0][0x3c4] ;  /* 0x00007880ff0477ac */ /* 0x000ee20008000800 */
[----:B------:R-:W-:Y:S01]  /*0590*/  BSSY.RECONVERGENT B0, `(.L_x_6) ;  /* 0x0000018000007945 */ /* 0x000fe20003800200 */
[----:B------:R-:W-:Y:S01]  /*05a0*/  IMAD.MOV.U32 R6, RZ, RZ, RZ ;  /* 0x000000ffff067224 */ /* 0x000fe200078e00ff */
[----:B------:R-:W-:Y:S01]  /*05b0*/  BAR.SYNC.DEFER_BLOCKING 0x0 ;  /* 0x0000000000007b1d */ /* 0x000fe20000010000 */
[----:B-1----:R-:W-:-:S04]  /*05c0*/  ISETP.GE.U32.AND P0, PT, R15, UR12, PT ;  /* 0x0000000c0f007c0c */ /* 0x002fc8000bf06070 */
[----:B---3--:R-:W-:-:S13]  /*05d0*/  ISETP.GE.U32.AND.EX P0, PT, RZ, UR4, PT, P0 ;  /* 0x00000004ff007c0c */ /* 0x008fda000bf06100 */
[----:B------:R-:W-:Y:S05]  /*05e0*/  @P0 BRA `(.L_x_7) ;  /* 0x0000000000480947 */ /* 0x000fea0003800000 */
[----:B------:R-:W1:Y:S01]  /*05f0*/  LDC R12, c[0x0][0x360] ;  /* 0x0000d800ff0c7b82 */ /* 0x000e620000000800 */
[----:B------:R-:W-:Y:S02]  /*0600*/  IMAD.MOV.U32 R6, RZ, RZ, RZ ;  /* 0x000000ffff067224 */ /* 0x000fe400078e00ff */
[----:B------:R-:W-:Y:S02]  /*0610*/  IMAD.MOV.U32 R13, RZ, RZ, R15 ;  /* 0x000000ffff0d7224 */ /* 0x000fe400078e000f */
[----:B------:R-:W-:-:S07]  /*0620*/  IMAD.MOV.U32 R14, RZ, RZ, RZ ;  /* 0x000000ffff0e7224 */ /* 0x000fce00078e00ff */
.L_x_8:
[C---:B0-2---:R-:W-:Y:S02]  /*0630*/  IMAD R8, R13.reuse, 0x8, R0 ;  /* 0x000000080d087824 */ /* 0x045fe400078e0200 */
[----:B------:R-:W-:Y:S01]  /*0640*/  IMAD R10, R13, 0x8, R4 ;  /* 0x000000080d0a7824 */ /* 0x000fe200078e0204 */
[----:B-1----:R-:W-:-:S03]  /*0650*/  IADD3 R13, P0, PT, R12, R13, RZ ;  /* 0x0000000d0c0d7210 */ /* 0x002fc60007f1e0ff */
[----:B------:R-:W-:Y:S02]  /*0660*/  LDS.64 R8, [R8] ;  /* 0x0000000008087984 */ /* 0x000fe40000000a00 */
[----:B------:R-:W-:Y:S01]  /*0670*/  IMAD.X R14, RZ, RZ, R14, P0 ;  /* 0x000000ffff0e7224 */ /* 0x000fe200000e060e */
[----:B------:R-:W-:Y:S01]  /*0680*/  ISETP.GE.U32.AND P0, PT, R13, UR12, PT ;  /* 0x0000000c0d007c0c */ /* 0x000fe2000bf06070 */
[----:B------:R-:W0:Y:S03]  /*0690*/  LDS.64 R10, [R10] ;  /* 0x000000000a0a7984 */ /* 0x000e260000000a00 */
[----:B------:R-:W-:Y:S02]  /*06a0*/  ISETP.GE.U32.AND.EX P0, PT, R14, UR4, PT, P0 ;  /* 0x000000040e007c0c */ /* 0x000fe4000bf06100 */
[----:B0-----:R-:W-:Y:S02]  /*06b0*/  LOP3.LUT R7, R10, R8, RZ, 0x3c, !PT ;  /* 0x000000080a077212 */ /* 0x001fe400078e3cff */
[----:B------:R-:W-:-:S04]  /*06c0*/  LOP3.LUT R9, R11, R9, RZ, 0x3c, !PT ;  /* 0x000000090b097212 */ /* 0x000fc800078e3cff */
[----:B------:R-:W-:Y:S08]  /*06d0*/  POPC R7, R7 ;  /* 0x0000000700077309 */ /* 0x000ff00000000000 */
[----:B------:R-:W0:Y:S02]  /*06e0*/  POPC R9, R9 ;  /* 0x0000000900097309 */ /* 0x000e240000000000 */
[----:B0-----:R-:W-:Y:S01]  /*06f0*/  IADD3 R6, PT, PT, R6, R7, R9 ;  /* 0x0000000706067210 */ /* 0x001fe20007ffe009 */
[----:B------:R-:W-:Y:S06]  /*0700*/  @!P0 BRA `(.L_x_8) ;  /* 0xfffffffc00c88947 */ /* 0x000fec000383ffff */
.L_x_7:
[----:B------:R-:W-:Y:S05]  /*0710*/  BSYNC.RECONVERGENT B0 ;  /* 0x0000000000007941 */ /* 0x000fea0003800200 */
.L_x_6:
[----:B------:R-:W1:Y:S02]  /*0720*/  LDC R0, c[0x0][0x360] ;  /* 0x0000d800ff007b82 */ /* 0x000e640000000800 */
[----:B-1----:R-:W-:-:S13]  /*0730*/  ISETP.GE.U32.AND P0, PT, R0, 0x4, PT ;  /* 0x000000040000780c */ /* 0x002fda0003f06070 */
[----:B------:R-:W-:Y:S05]  /*0740*/  @!P0 BRA `(.L_x_9) ;  /* 0x0000000000148947 */ /* 0x000fea0003800000 */
[----:B------:R-:W-:-:S04]  /*0750*/  IMAD.MOV.U32 R7, RZ, RZ, -0x100 ;  /* 0xffffff00ff077424 */ /* 0x000fc800078e00ff */
[----:B------:R-:W-:-:S06]  /*0760*/  IMAD R7, R0, R7, 0x201f ;  /* 0x0000201f00077424 */ /* 0x000fcc00078e0207 */
[----:B------:R-:W1:Y:S02]  /*0770*/  SHFL.DOWN PT, R7, R6, 0x2, R7 ;  /* 0x0840000006077989 */ /* 0x000e6400000e0007 */
[----:B-1----:R-:W-:Y:S01]  /*0780*/  IMAD.IADD R6, R6, 0x1, R7 ;  /* 0x0000000106067824 */ /* 0x002fe200078e0207 */
[----:B------:R-:W-:Y:S06]  /*0790*/  BRA `(.L_x_10) ;  /* 0x0000000000087947 */ /* 0x000fec0003800000 */
.L_x_9:
[----:B------:R-:W-:-:S13]  /*07a0*/  ISETP.GE.U32.AND P0, PT, R0, 0x2, PT ;  /* 0x000000020000780c */ /* 0x000fda0003f06070 */
[----:B------:R-:W-:Y:S05]  /*07b0*/  @!P0 BRA `(.L_x_11) ;  /* 0x0000000000108947 */ /* 0x000fea0003800000 */
.L_x_10:
[----:B------:R-:W-:-:S04]  /*07c0*/  IMAD.MOV.U32 R7, RZ, RZ, -0x100 ;  /* 0xffffff00ff077424 */ /* 0x000fc800078e00ff */
[----:B------:R-:W-:-:S06]  /*07d0*/  IMAD R7, R0, R7, 0x201f ;  /* 0x0000201f00077424 */ /* 0x000fcc00078e0207 */
[----:B------:R-:W1:Y:S02]  /*07e0*/  SHFL.DOWN PT, R7, R6, 0x1, R7 ;  /* 0x0820000006077989 */ /* 0x000e6400000e0007 */
[----:B-1----:R-:W-:-:S07]  /*07f0*/  IMAD.IADD R6, R7, 0x1, R6 ;  /* 0x0000000107067824 */ /* 0x002fce00078e0206 */
.L_x_11:
[----:B------:R-:W-:-:S13]  /*0800*/  ISETP.NE.AND P0, PT, R15, RZ, PT ;  /* 0x000000ff0f00720c */ /* 0x000fda0003f05270 */
[----:B------:R-:W-:Y:S05]  /*0810*/  @P0 EXIT ;  /* 0x000000000000094d */ /* 0x000fea0003800000 */
[----:B------:R-:W1:Y:S01]  /*0820*/  LDCU.128 UR12, c[0x0][0x380] ;  /* 0x00007000ff0c77ac */ /* 0x000e620008000c00 */
[----:B------:R-:W-:Y:S01]  /*0830*/  IMAD.MOV.U32 R3, RZ, RZ, RZ ;  /* 0x000000ffff037224 */ /* 0x000fe200078e00ff */
[----:B-1----:R-:W-:Y:S02]  /*0840*/  USHF.R.U64 UR4, UR14, 0x1, UR15 ;  /* 0x000000010e047899 */ /* 0x002fe4000800120f */
[----:B------:R-:W-:-:S04]  /*0850*/  USHF.R.U32.HI UR5, URZ, 0x1, UR15 ;  /* 0x00000001ff057899 */ /* 0x000fc8000801160f */
[----:B------:R-:W-:-:S04]  /*0860*/  IMAD.WIDE.U32 R2, R5, UR4, R2 ;  /* 0x0000000405027c25 */ /* 0x000fc8000f8e0002 */
[----:B------:R-:W-:Y:S01]  /*0870*/  IMAD R5, R5, UR5, RZ ;  /* 0x0000000505057c24 */ /* 0x000fe2000f8e02ff */
[----:B------:R-:W-:-:S03]  /*0880*/  LEA R4, P0, R2, UR12, 0x1 ;  /* 0x0000000c02047c11 */ /* 0x000fc6000f8008ff */
[----:B------:R-:W-:-:S05]  /*0890*/  IMAD.IADD R3, R3, 0x1, R5 ;  /* 0x0000000103037824 */ /* 0x000fca00078e0205 */
[----:B------:R-:W-:-:S05]  /*08a0*/  LEA.HI.X R5, R2, UR13, R3, 0x1, P0 ;  /* 0x0000000d02057c11 */ /* 0x000fca00080f0c03 */
[----:B------:R-:W-:Y:S01]  /*08b0*/  STG.E.U16 desc[UR10][R4.64], R6 ;  /* 0x0000000604007986 */ /* 0x000fe2000c10150a */
[----:B------:R-:W-:Y:S05]  /*08c0*/  EXIT ;  /* 0x000000000000794d */ /* 0x000fea0003800000 */
.L_x_12:
[----:B------:R-:W-:-:S00]  /*08d0*/  BRA `(.L_x_12) ;  /* 0xfffffffc00fc7947 */ /* 0x000fc0000383ffff */
[----:B------:R-:W-:-:S00]  /*08e0*/  NOP ;  /* 0x0000000000007918 */ /* 0x000fc00000000000 */
        /* <DEDUP_REMOVED lines=9> */
.L_x_14:


//--------------------- .text._ZN7caracal23ConvertDotsToBitsKernelEPjmPfmmm --------------------------
	.section	.text._ZN7caracal23ConvertDotsToBitsKernelEPjmPfmmm,"ax",@progbits
	.align	128
.text._ZN7caracal23ConvertDotsToBitsKernelEPjmPfmmm:
        .type           _ZN7caracal23ConvertDotsToBitsKernelEPjmPfmmm,@function
        .size           _ZN7caracal23ConvertDotsToBitsKernelEPjmPfmmm,(.L_x_15 - _ZN7caracal23ConvertDotsToBitsKernelEPjmPfmmm)
        .other          _ZN7caracal23ConvertDotsToBitsKernelEPjmPfmmm,@"STO_CUDA_ENTRY STV_DEFAULT"
_ZN7caracal23ConvertDotsToBitsKernelEPjmPfmmm:
[----:B------:R-:W-:Y:S01]  /*0000*/  LDC R1, c[0x0][0x37c] ;  /* 0x0000df00ff017b82 */ /* 0x000fe20000000800 */
[----:B------:R-:W0:Y:S07]  /*0010*/  S2R R9, SR_TID.Y ;  /* 0x0000000000097919 */ /* 0x000e2e0000002200 */
[----:B------:R-:W1:Y:S01]  /*0020*/  LDC R5, c[0x0][0x360] ;  /* 0x0000d800ff057b82 */ /* 0x000e620000000800 */
[----:B------:R-:W2:Y:S01]  /*0030*/  LDCU.64 UR6, c[0x0][0x398] ;  /* 0x00007300ff0677ac */ /* 0x000ea20008000a00 */
[----:B------:R-:W1:Y:S01]  /*0040*/  S2R R0, SR_TID.X ;  /* 0x0000000000007919 */ /* 0x000e620000002100 */
[----:B------:R-:W3:Y:S05]  /*0050*/  LDCU.64 UR8, c[0x0][0x3a0] ;  /* 0x00007400ff0877ac */ /* 0x000eea0008000a00 */
[----:B------:R-:W0:Y:S08]  /*0060*/  S2UR UR5, SR_CTAID.Y ;  /* 0x00000000000579c3 */ /* 0x000e300000002600 */
[----:B------:R-:W0:Y:S08]  /*0070*/  LDC R2, c[0x0][0x364] ;  /* 0x0000d900ff027b82 */ /* 0x000e300000000800 */
[----:B------:R-:W1:Y:S01]  /*0080*/  S2UR UR4, SR_CTAID.X ;  /* 0x00000000000479c3 */ /* 0x000e620000002500 */
[----:B0-----:R-:W-:-:S05]  /*0090*/  IMAD R9, R2, UR5, R9 ;  /* 0x0000000502097c24 */ /* 0x001fca000f8e0209 */
[----:B--2---:R-:W-:Y:S01]  /*00a0*/  ISETP.GE.U32.AND P1, PT, R9, UR6, PT ;  /* 0x0000000609007c0c */ /* 0x004fe2000bf26070 */
[----:B-1----:R-:W-:-:S03]  /*00b0*/  IMAD R4, R5, UR4, R0 ;  /* 0x0000000405047c24 */ /* 0x002fc6000f8e0200 */
[----:B------:R-:W-:Y:S02]  /*00c0*/  ISETP.GE.U32.AND.EX P1, PT, RZ, UR7, PT, P1 ;  /* 0x00000007ff007c0c */ /* 0x000fe4000bf26110 */
[----:B---3--:R-:W-:-:S04]  /*00d0*/  ISETP.GE.U32.AND P0, PT, R4, UR8, PT ;  /* 0x0000000804007c0c */ /* 0x008fc8000bf06070 */
[----:B------:R-:W-:-:S13]  /*00e0*/  ISETP.GE.U32.OR.EX P0, PT, RZ, UR9, P1, P0 ;  /* 0x00000009ff007c0c */ /* 0x000fda0008f06500 */
[----:B------:R-:W-:Y:S05]  /*00f0*/  @P0 EXIT ;  /* 0x000000000000094d */ /* 0x000fea0003800000 */
[----:B------:R-:W0:Y:S01]  /*0100*/  LDCU.64 UR4, c[0x0][0x3a8] ;  /* 0x00007500ff0477ac */ /* 0x000e220008000a00 */
[----:B------:R-:W-:Y:S01]  /*0110*/  IMAD.MOV.U32 R5, RZ, RZ, RZ ;  /* 0x000000ffff057224 */ /* 0x000fe200078e00ff */
[----:B------:R-:W1:Y:S01]  /*0120*/  LDCU.64 UR8, c[0x0][0x390] ;  /* 0x00007200ff0877ac */ /* 0x000e620008000a00 */
[----:B------:R-:W2:Y:S01]  /*0130*/  LDCU.64 UR6, c[0x0][0x358] ;  /* 0x00006b00ff0677ac */ /* 0x000ea20008000a00 */
[----:B0-----:R-:W-:Y:S02]  /*0140*/  USHF.R.U64 UR4, UR4, 0x2, UR5 ;  /* 0x0000000204047899 */ /* 0x001fe40008001205 */
[----:B------:R-:W-:-:S04]  /*0150*/  USHF.R.U32.HI UR5, URZ, 0x2, UR5 ;  /* 0x00000002ff057899 */ /* 0x000fc80008011605 */
[----:B------:R-:W-:-:S04]  /*0160*/  IMAD.WIDE.U32 R2, R9, UR4, R4 ;  /* 0x0000000409027c25 */ /* 0x000fc8000f8e0004 */
[----:B------:R-:W-:Y:S01]  /*0170*/  IMAD R7, R9, UR5, RZ ;  /* 0x0000000509077c24 */ /* 0x000fe2000f8e02ff */
[----:B-1----:R-:W-:-:S03]  /*0180*/  LEA R6, P0, R2, UR8, 0x2 ;  /* 0x0000000802067c11 */ /* 0x002fc6000f8010ff */
[----:B------:R-:W-:-:S05]  /*0190*/  IMAD.IADD R3, R3, 0x1, R7 ;  /* 0x0000000103037824 */ /* 0x000fca00078e0207 */
[----:B------:R-:W-:-:S05]  /*01a0*/  LEA.HI.X R7, R2, UR9, R3, 0x2, P0 ;  /* 0x0000000902077c11 */ /* 0x000fca00080f1403 */
[----:B--2---:R-:W2:Y:S01]  /*01b0*/  LDG.E R6, desc[UR6][R6.64] ;  /* 0x0000000606067981 */ /* 0x004ea2000c1e1900 */
[----:B------:R-:W-:Y:S02]  /*01c0*/  LOP3.LUT P1, RZ, R0, 0x1f, RZ, 0xc0, !PT ;  /* 0x0000001f00ff7812 */ /* 0x000fe4000782c0ff */
[----:B------:R-:W-:Y:S02]  /*01d0*/  VOTE.ANY R0, PT, PT ;  /* 0x0000000000007806 */ /* 0x000fe400038e0100 */
[----:B--2---:R-:W-:-:S13]  /*01e0*/  FSETP.GE.AND P0, PT, R6, RZ, PT ;  /* 0x000000ff0600720b */ /* 0x004fda0003f06000 */
[----:B------:R-:W-:Y:S01]  /*01f0*/  VOTE.ANY R11, PT, P0 ;  /* 0x00000000000b7806 */ /* 0x000fe200000e0100 */
[----:B------:R-:W-:Y:S06]  /*0200*/  @P1 EXIT ;  /* 0x000000000000194d */ /* 0x000fec0003800000 */
[----:B------:R-:W0:Y:S01]  /*0210*/  LDCU.128 UR8, c[0x0][0x380] ;  /* 0x00007000ff0877ac */ /* 0x000e220008000c00 */
[----:B------:R-:W-:Y:S01]  /*0220*/  SHF.R.U64 R2, R4, 0x5, RZ ;  /* 0x0000000504027819 */ /* 0x000fe200000012ff */
[----:B------:R-:W-:Y:S01]  /*0230*/  IMAD.MOV.U32 R3, RZ, RZ, RZ ;  /* 0x000000ffff037224 */ /* 0x000fe200078e00ff */
[----:B0-----:R-:W-:Y:S02]  /*0240*/  USHF.R.U64 UR4, UR10, 0x2, UR11 ;  /* 0x000000020a047899 */ /* 0x001fe4000800120b */
[----:B------:R-:W-:-:S04]  /*0250*/  USHF.R.U32.HI UR5, URZ, 0x2, UR11 ;  /* 0x00000002ff057899 */ /* 0x000fc8000801160b */
[----:B------:R-:W-:-:S04]  /*0260*/  IMAD.WIDE.U32 R2, R9, UR4, R2 ;  /* 0x0000000409027c25 */ /* 0x000fc8000f8e0002 */
[----:B------:R-:W-:Y:S01]  /*0270*/  IMAD R9, R9, UR5, RZ ;  /* 0x0000000509097c24 */ /* 0x000fe2000f8e02ff */
[----:B------:R-:W-:-:S03]  /*0280*/  LEA R4, P0, R2, UR8, 0x2 ;  /* 0x0000000802047c11 */ /* 0x000fc6000f8010ff */
[----:B------:R-:W-:-:S05]  /*0290*/  IMAD.IADD R3, R3, 0x1, R9 ;  /* 0x0000000103037824 */ /* 0x000fca00078e0209 */
[----:B------:R-:W-:-:S05]  /*02a0*/  LEA.HI.X R5, R2, UR9, R3, 0x2, P0 ;  /* 0x0000000902057c11 */ /* 0x000fca00080f1403 */
[----:B------:R-:W-:Y:S01]  /*02b0*/  STG.E desc[UR6][R4.64], R11 ;  /* 0x0000000b04007986 */ /* 0x000fe2000c101906 */
[----:B------:R-:W-:Y:S05]  /*02c0*/  EXIT ;  /* 0x000000000000794d */ /* 0x000fea0003800000 */
.L_x_13:
        /* <DEDUP_REMOVED lines=11> */
.L_x_15:


//--------------------- .nv.shared._ZN7caracal26ComputeHashDistancesKernelEPtmPmmmS1_mmm --------------------------
	.section	.nv.shared._ZN7caracal26ComputeHashDistancesKernelEPtmPmmmS1_mmm,"aw",@nobits
	.sectionflags	@""
	.align	16
	.zero		1024


//--------------------- .nv.shared.reserved.0     --------------------------
	.section	.nv.shared.reserved.0,"aw",@nobits
	.weak		__nv_reservedSMEM_offset_0_alias
	.size		__nv_reservedSMEM_offset_0_alias, 0, 64
	.other		__nv_reservedSMEM_offset_0_alias,@"STO_CUDA_RESERVED_SHARED STV_DEFAULT"
__nv_reservedSMEM_offset_0_alias:
	.zero		0
	.zero		64


//--------------------- .nv.shared._ZN7caracal23ConvertDotsToBitsKernelEPjmPfmmm --------------------------
	.section	.nv.shared._ZN7caracal23ConvertDotsToBitsKernelEPjmPfmmm,"aw",@nobits
	.sectionflags	@""
	.align	16
	.zero		1024


//--------------------- .nv.constant0._ZN7caracal26ComputeHashDistancesKernelEPtmPmmmS1_mmm --------------------------
	.section	.nv.constant0._ZN7caracal26ComputeHashDistancesKernelEPtmPmmmS1_mmm,"a",@progbits
	.sectionflags	@""
	.align	4
.nv.constant0._ZN7caracal26ComputeHashDistancesKernelEPtmPmmmS1_mmm:
	.zero		968


//--------------------- .nv.constant0._ZN7caracal23ConvertDotsToBitsKernelEPjmPfmmm --------------------------
	.section	.nv.constant0._ZN7caracal23ConvertDotsToBitsKernelEPjmPfmmm,"a",@progbits
	.sectionflags	@""
	.align	4
.nv.constant0._ZN7caracal23ConvertDotsToBitsKernelEPjmPfmmm:
	.zero		944


//--------------------- SYMBOLS --------------------------

	.type		.nv.reservedSmem.offset0,@object
	.size		.nv.reservedSmem.offset0,0x4
	.type		.nv.reservedSmem.cap,@object
	.size		.nv.reservedSmem.cap,0x4
